	.headerflags	@"EF_CUDA_TEXMODE_UNIFIED EF_CUDA_64BIT_ADDRESS EF_CUDA_ACCELERATORS EF_CUDA_SM90 EF_CUDA_VIRTUAL_SM(EF_CUDA_SM90)"
	.elftype	@"ET_EXEC"


//--------------------- .nv.info                  --------------------------
	.section	.nv.info,"",@"SHT_CUDA_INFO"
	.align	4


	//----- nvinfo : EIATTR_REGCOUNT
	.align		4
        /*0000*/ 	.byte	0x04, 0x2f
        /*0002*/ 	.short	(.L_1 - .L_0)
	.align		4
.L_0:
        /*0004*/ 	.word	index@(triton_poi_fused_cat_4)
        /*0008*/ 	.word	0x00000010


	//----- nvinfo : EIATTR_MIN_STACK_SIZE
	.align		4
.L_1:
        /*000c*/ 	.byte	0x04, 0x12
        /*000e*/ 	.short	(.L_3 - .L_2)
	.align		4
.L_2:
        /*0010*/ 	.word	index@(triton_poi_fused_cat_4)
        /*0014*/ 	.word	0x00000000


	//----- nvinfo : EIATTR_FRAME_SIZE
	.align		4
.L_3:
        /*0018*/ 	.byte	0x04, 0x11
        /*001a*/ 	.short	(.L_5 - .L_4)
	.align		4
.L_4:
        /*001c*/ 	.word	index@(triton_poi_fused_cat_4)
        /*0020*/ 	.word	0x00000000


	//----- nvinfo : EIATTR_MIN_STACK_SIZE
	.align		4
.L_5:
        /*0024*/ 	.byte	0x04, 0x12
        /*0026*/ 	.short	(.L_7 - .L_6)
	.align		4
.L_6:
        /*0028*/ 	.word	index@(triton_poi_fused_cat_4)
        /*002c*/ 	.word	0x00000000
.L_7:


//--------------------- .nv.info.triton_poi_fused_cat_4 --------------------------
	.section	.nv.info.triton_poi_fused_cat_4,"",@"SHT_CUDA_INFO"
	.sectionflags	@""
	.align	4


	//----- nvinfo : EIATTR_CUDA_API_VERSION
	.align		4
        /*0000*/ 	.byte	0x04, 0x37
        /*0002*/ 	.short	(.L_9 - .L_8)
.L_8:
        /*0004*/ 	.word	0x0000007c


	//----- nvinfo : EIATTR_KPARAM_INFO
	.align		4
.L_9:
        /*0008*/ 	.byte	0x04, 0x17
        /*000a*/ 	.short	(.L_11 - .L_10)
.L_10:
        /*000c*/ 	.word	0x00000000
        /*0010*/ 	.short	0x0004
        /*0012*/ 	.short	0x0020
        /*0014*/ 	.byte	0x00, 0xf0, 0x11, 0x00


	//----- nvinfo : EIATTR_KPARAM_INFO
	.align		4
.L_11:
        /*0018*/ 	.byte	0x04, 0x17
        /*001a*/ 	.short	(.L_13 - .L_12)
.L_12:
        /*001c*/ 	.word	0x00000000
        /*0020*/ 	.short	0x0003
        /*0022*/ 	.short	0x0018
        /*0024*/ 	.byte	0x00, 0xf4, 0x21, 0x00


	//----- nvinfo : EIATTR_KPARAM_INFO
	.align		4
.L_13:
        /*0028*/ 	.byte	0x04, 0x17
        /*002a*/ 	.short	(.L_15 - .L_14)
.L_14:
        /*002c*/ 	.word	0x00000000
        /*0030*/ 	.short	0x0002
        /*0032*/ 	.short	0x0010
        /*0034*/ 	.byte	0x00, 0xf4, 0x21, 0x00


	//----- nvinfo : EIATTR_KPARAM_INFO
	.align		4
.L_15:
        /*0038*/ 	.byte	0x04, 0x17
        /*003a*/ 	.short	(.L_17 - .L_16)
.L_16:
        /*003c*/ 	.word	0x00000000
        /*0040*/ 	.short	0x0001
        /*0042*/ 	.short	0x0008
        /*0044*/ 	.byte	0x00, 0xf4, 0x21, 0x00


	//----- nvinfo : EIATTR_KPARAM_INFO
	.align		4
.L_17:
        /*0048*/ 	.byte	0x04, 0x17
        /*004a*/ 	.short	(.L_19 - .L_18)
.L_18:
        /*004c*/ 	.word	0x00000000
        /*0050*/ 	.short	0x0000
        /*0052*/ 	.short	0x0000
        /*0054*/ 	.byte	0x00, 0xf4, 0x21, 0x00


	//----- nvinfo : EIATTR_SPARSE_MMA_MASK
	.align		4
.L_19:
        /*0058*/ 	.byte	0x03, 0x50
        /*005a*/ 	.short	0x0000


	//----- nvinfo : EIATTR_MAXREG_COUNT
	.align		4
        /*005c*/ 	.byte	0x03, 0x1b
        /*005e*/ 	.short	0x00ff


	//----- nvinfo : EIATTR_EXIT_INSTR_OFFSETS
	.align		4
        /*0060*/ 	.byte	0x04, 0x1c
        /*0062*/ 	.short	(.L_21 - .L_20)


	//   ....[0]....
.L_20:
        /*0064*/ 	.word	0x00000360


	//   ....[1]....
        /*0068*/ 	.word	0x00000380


	//----- nvinfo : EIATTR_REQNTID
	.align		4
.L_21:
        /*006c*/ 	.byte	0x04, 0x10
        /*006e*/ 	.short	(.L_23 - .L_22)
.L_22:
        /*0070*/ 	.word	0x00000080
        /*0074*/ 	.word	0x00000001
        /*0078*/ 	.word	0x00000001


	//----- nvinfo : EIATTR_CBANK_PARAM_SIZE
	.align		4
.L_23:
        /*007c*/ 	.byte	0x03, 0x19
        /*007e*/ 	.short	0x0024


	//----- nvinfo : EIATTR_PARAM_CBANK
	.align		4
        /*0080*/ 	.byte	0x04, 0x0a
        /*0082*/ 	.short	(.L_25 - .L_24)
	.align		4
.L_24:
        /*0084*/ 	.word	index@(.nv.constant0.triton_poi_fused_cat_4)
        /*0088*/ 	.short	0x0210
        /*008a*/ 	.short	0x0024


	//----- nvinfo : EIATTR_SW_WAR
	.align		4
.L_25:
        /*008c*/ 	.byte	0x04, 0x36
        /*008e*/ 	.short	(.L_27 - .L_26)
.L_26:
        /*0090*/ 	.word	0x00000008
.L_27:


//--------------------- .nv.callgraph             --------------------------
	.section	.nv.callgraph,"",@"SHT_CUDA_CALLGRAPH"
	.align	4
	.sectionentsize	8
	.align		4
        /*0000*/ 	.word	0x00000000
	.align		4
        /*0004*/ 	.word	0xffffffff
	.align		4
        /*0008*/ 	.word	0x00000000
	.align		4
        /*000c*/ 	.word	0xfffffffe
	.align		4
        /*0010*/ 	.word	0x00000000
	.align		4
        /*0014*/ 	.word	0xfffffffd
	.align		4
        /*0018*/ 	.word	0x00000000
	.align		4
        /*001c*/ 	.word	0xfffffffc


//--------------------- .text.triton_poi_fused_cat_4 --------------------------
	.section	.text.triton_poi_fused_cat_4,"ax",@progbits
	.align	128
        .global         triton_poi_fused_cat_4
        .type           triton_poi_fused_cat_4,@function
        .size           triton_poi_fused_cat_4,(.L_x_1 - triton_poi_fused_cat_4)
        .other          triton_poi_fused_cat_4,@"STO_CUDA_ENTRY STV_DEFAULT"
triton_poi_fused_cat_4:
.text.triton_poi_fused_cat_4:
[----:B------:R-:W0:Y:S02]  /*0000*/  LDC R1, c[0x0][0x28] ;  /* 0x00000a00ff017b82 */ /* 0x000e240000000800 */
[----:B------:R-:W1:Y:S01]  /*0010*/  S2R R2, SR_TID.X ;  /* 0x0000000000027919 */ /* 0x000e620000002100 */
[----:B------:R-:W-:Y:S01]  /*0020*/  IMAD.MOV.U32 R8, RZ, RZ, RZ ;  /* 0x000000ffff087224 */ /* 0x000fe200078e00ff */
[----:B------:R-:W2:Y:S01]  /*0030*/  LDC.64 R6, c[0x0][0x210] ;  /* 0x00008400ff067b82 */ /* 0x000ea20000000a00 */
[----:B------:R-:W-:Y:S01]  /*0040*/  IMAD.MOV.U32 R10, RZ, RZ, RZ ;  /* 0x000000ffff0a7224 */ /* 0x000fe200078e00ff */
[----:B------:R-:W3:Y:S01]  /*0050*/  S2R R3, SR_CTAID.X ;  /* 0x0000000000037919 */ /* 0x000ee20000002500 */
[----:B------:R-:W-:Y:S01]  /*0060*/  ULDC.64 UR4, c[0x0][0x208] ;  /* 0x0000820000047ab9 */ /* 0x000fe20000000a00 */
[----:B------:R-:W-:Y:S01]  /*0070*/  ULDC.64 UR6, c[0x0][0x220] ;  /* 0x0000880000067ab9 */ /* 0x000fe20000000a00 */
[----:B-1----:R-:W-:-:S05]  /*0080*/  LOP3.LUT R2, R2, 0x7f, RZ, 0xc0, !PT ;  /* 0x0000007f02027812 */ /* 0x002fca00078ec0ff */
[----:B---3--:R-:W-:-:S05]  /*0090*/  IMAD R3, R3, 0x80, R2 ;  /* 0x0000008003037824 */ /* 0x008fca00078e0202 */
[----:B------:R-:W-:-:S04]  /*00a0*/  SHF.R.S32.HI R2, RZ, 0x1f, R3 ;  /* 0x0000001fff027819 */ /* 0x000fc80000011403 */
[----:B------:R-:W-:Y:S01]  /*00b0*/  LEA.HI R0, R2, R3, RZ, 0x4 ;  /* 0x0000000302007211 */ /* 0x000fe200078f20ff */
[----:B------:R-:W-:-:S03]  /*00c0*/  IMAD.MOV.U32 R2, RZ, RZ, RZ ;  /* 0x000000ffff027224 */ /* 0x000fc600078e00ff */
[----:B------:R-:W-:Y:S01]  /*00d0*/  SHF.R.S32.HI R9, RZ, 0x4, R0 ;  /* 0x00000004ff097819 */ /* 0x000fe20000011400 */
[----:B------:R-:W-:-:S04]  /*00e0*/  IMAD.HI R2, R3, -0x47e8fd1f, R2 ;  /* 0xb81702e103027827 */ /* 0x000fc800078e0202 */
[----:B------:R-:W-:Y:S01]  /*00f0*/  IMAD.HI R4, R9, -0x47e8fd1f, R8 ;  /* 0xb81702e109047827 */ /* 0x000fe200078e0208 */
[----:B------:R-:W-:-:S04]  /*0100*/  SHF.R.U32.HI R11, RZ, 0x1f, R2 ;  /* 0x0000001fff0b7819 */ /* 0x000fc80000011602 */
[----:B------:R-:W-:Y:S02]  /*0110*/  SHF.R.U32.HI R5, RZ, 0x1f, R4 ;  /* 0x0000001fff057819 */ /* 0x000fe40000011604 */
[----:B------:R-:W-:Y:S02]  /*0120*/  LEA.HI.SX32 R11, R2, R11, 0x14 ;  /* 0x0000000b020b7211 */ /* 0x000fe400078fa2ff */
[----:B------:R-:W-:Y:S02]  /*0130*/  LEA.HI.SX32 R8, R4, R5, 0x18 ;  /* 0x0000000504087211 */ /* 0x000fe400078fc2ff */
[----:B------:R-:W1:Y:S01]  /*0140*/  LDC.64 R4, c[0x0][0x218] ;  /* 0x00008600ff047b82 */ /* 0x000e620000000a00 */
[C---:B------:R-:W-:Y:S02]  /*0150*/  IMAD R2, R11.reuse, -0x1640, R3 ;  /* 0xffffe9c00b027824 */ /* 0x040fe400078e0203 */
[----:B------:R-:W-:Y:S02]  /*0160*/  IMAD R9, R8, -0x164, R9 ;  /* 0xfffffe9c08097824 */ /* 0x000fe400078e0209 */
[----:B------:R-:W-:Y:S01]  /*0170*/  IMAD R13, R11, 0x600, R2 ;  /* 0x000006000b0d7824 */ /* 0x000fe200078e0202 */
[----:B------:R-:W-:Y:S01]  /*0180*/  LOP3.LUT R2, R0, 0xfffffff0, RZ, 0xc0, !PT ;  /* 0xfffffff000027812 */ /* 0x000fe200078ec0ff */
[----:B------:R-:W-:Y:S01]  /*0190*/  IMAD.MOV.U32 R8, RZ, RZ, RZ ;  /* 0x000000ffff087224 */ /* 0x000fe200078e00ff */
[----:B------:R-:W-:Y:S01]  /*01a0*/  ISETP.GE.AND P1, PT, R9, 0x60, PT ;  /* 0x000000600900780c */ /* 0x000fe20003f26270 */
[----:B--2---:R-:W-:-:S03]  /*01b0*/  IMAD.WIDE R6, R13, 0x4, R6 ;  /* 0x000000040d067825 */ /* 0x004fc600078e0206 */
[C---:B------:R-:W-:Y:S01]  /*01c0*/  ISETP.LT.AND P3, PT, R3.reuse, 0x5900, !P1 ;  /* 0x000059000300780c */ /* 0x040fe20004f61270 */
[----:B------:R-:W-:Y:S02]  /*01d0*/  IMAD.IADD R2, R3, 0x1, -R2 ;  /* 0x0000000103027824 */ /* 0x000fe400078e0a02 */
[----:B------:R-:W-:Y:S02]  /*01e0*/  IMAD R0, R11, 0x1040, RZ ;  /* 0x000010400b007824 */ /* 0x000fe400078e02ff */
[----:B------:R-:W-:Y:S01]  /*01f0*/  IMAD.SHL.U32 R11, R9, 0x10, RZ ;  /* 0x00000010090b7824 */ /* 0x000fe200078e00ff */
[----:B------:R-:W-:Y:S01]  /*0200*/  ISETP.GE.AND P0, PT, R3, 0x5900, PT ;  /* 0x000059000300780c */ /* 0x000fe20003f06270 */
[----:B-1----:R-:W-:-:S06]  /*0210*/  IMAD.WIDE R4, R9, 0x4, R4 ;  /* 0x0000000409047825 */ /* 0x002fcc00078e0204 */
[----:B------:R1:W2:Y:S01]  /*0220*/  @P3 LDG.E R8, desc[UR4][R6.64] ;  /* 0x0000000406083981 */ /* 0x0002a2000c1e1900 */
[----:B------:R-:W-:-:S03]  /*0230*/  SHF.R.S32.HI R12, RZ, 0x1f, R2 ;  /* 0x0000001fff0c7819 */ /* 0x000fc60000011402 */
[----:B------:R3:W4:Y:S01]  /*0240*/  @P3 LDG.E.EL R10, desc[UR4][R4.64] ;  /* 0x00000004040a3981 */ /* 0x000722000c2e1900 */
[--C-:B------:R-:W-:Y:S02]  /*0250*/  IADD3 R2, P4, P5, R11, R2, R0.reuse ;  /* 0x000000020b027210 */ /* 0x100fe40007d9e000 */
[----:B------:R-:W-:Y:S02]  /*0260*/  SHF.R.S32.HI R0, RZ, 0x1f, R0 ;  /* 0x0000001fff007819 */ /* 0x000fe40000011400 */
[----:B------:R-:W-:Y:S01]  /*0270*/  SHF.R.S32.HI R11, RZ, 0x1f, R11 ;  /* 0x0000001fff0b7819 */ /* 0x000fe2000001140b */
[----:B-1----:R-:W1:Y:S01]  /*0280*/  LDC.64 R6, c[0x0][0x228] ;  /* 0x00008a00ff067b82 */ /* 0x002e620000000a00 */
[----:B------:R-:W-:Y:S02]  /*0290*/  ISETP.GT.AND P2, PT, R9, 0x5f, !P0 ;  /* 0x0000005f0900780c */ /* 0x000fe40004744270 */
[----:B------:R-:W-:Y:S01]  /*02a0*/  IADD3.X R11, R11, R12, R0, P4, P5 ;  /* 0x0000000c0b0b7210 */ /* 0x000fe200027ea400 */
[----:B------:R-:W-:Y:S01]  /*02b0*/  IMAD.MOV.U32 R0, RZ, RZ, RZ ;  /* 0x000000ffff007224 */ /* 0x000fe200078e00ff */
[----:B---3--:R-:W-:-:S04]  /*02c0*/  LEA R4, P4, R2, UR6, 0x2 ;  /* 0x0000000602047c11 */ /* 0x008fc8000f8810ff */
[----:B------:R-:W-:-:S05]  /*02d0*/  LEA.HI.X R5, R2, UR7, R11, 0x2, P4 ;  /* 0x0000000702057c11 */ /* 0x000fca000a0f140b */
[----:B------:R-:W3:Y:S01]  /*02e0*/  @P2 LDG.E R0, desc[UR4][R4.64+-0x1800] ;  /* 0xffe8000404002981 */ /* 0x000ee2000c1e1900 */
[----:B-1----:R-:W-:Y:S01]  /*02f0*/  IMAD.WIDE R2, R3, 0x4, R6 ;  /* 0x0000000403027825 */ /* 0x002fe200078e0206 */
[----:B--2---:R-:W-:Y:S02]  /*0300*/  SEL R9, R8, RZ, P3 ;  /* 0x000000ff08097207 */ /* 0x004fe40001800000 */
[----:B----4-:R-:W-:-:S04]  /*0310*/  SEL R10, R10, RZ, P3 ;  /* 0x000000ff0a0a7207 */ /* 0x010fc80001800000 */
[C---:B------:R-:W-:Y:S01]  /*0320*/  FSETP.GT.AND P3, PT, R9.reuse, -R10, PT ;  /* 0x8000000a0900720b */ /* 0x040fe20003f64000 */
[----:B------:R-:W-:-:S12]  /*0330*/  FADD R9, R9, R10 ;  /* 0x0000000a09097221 */ /* 0x000fd80000000000 */
[----:B------:R-:W-:Y:S01]  /*0340*/  @!P3 FMUL R9, R9, 0.10000000149011611938 ;  /* 0x3dcccccd0909b820 */ /* 0x000fe20000400000 */
[----:B---3--:R-:W-:Y:S01]  /*0350*/  @P1 SEL R9, R0, RZ, P2 ;  /* 0x000000ff00091207 */ /* 0x008fe20001000000 */
[----:B------:R-:W-:Y:S06]  /*0360*/  @P0 EXIT ;  /* 0x000000000000094d */ /* 0x000fec0003800000 */
[----:B------:R-:W-:Y:S01]  /*0370*/  STG.E desc[UR4][R2.64], R9 ;  /* 0x0000000902007986 */ /* 0x000fe2000c101904 */
[----:B------:R-:W-:Y:S05]  /*0380*/  EXIT ;  /* 0x000000000000794d */ /* 0x000fea0003800000 */
.L_x_0:
[----:B------:R-:W-:-:S00]  /*0390*/  BRA `(.L_x_0) ;  /* 0xfffffffc00fc7947 */ /* 0x000fc0000383ffff */
[----:B------:R-:W-:-:S00]  /*03a0*/  NOP ;  /* 0x0000000000007918 */ /* 0x000fc00000000000 */
        /* <DEDUP_REMOVED lines=13> */
.L_x_1:


//--------------------- .nv.constant0.triton_poi_fused_cat_4 --------------------------
	.section	.nv.constant0.triton_poi_fused_cat_4,"a",@progbits
	.sectionflags	@""
	.align	4
.nv.constant0.triton_poi_fused_cat_4:
	.zero		564
